	.headerflags	@"EF_CUDA_TEXMODE_UNIFIED EF_CUDA_64BIT_ADDRESS EF_CUDA_ACCELERATORS EF_CUDA_SM90 EF_CUDA_VIRTUAL_SM(EF_CUDA_SM90)"
	.elftype	@"ET_EXEC"


//--------------------- .nv.info                  --------------------------
	.section	.nv.info,"",@"SHT_CUDA_INFO"
	.align	4


	//----- nvinfo : EIATTR_REGCOUNT
	.align		4
        /*0000*/ 	.byte	0x04, 0x2f
        /*0002*/ 	.short	(.L_3 - .L_2)
	.align		4
.L_2:
        /*0004*/ 	.word	index@(triton_poi_fused__native_batch_norm_legit_no_training_7)
        /*0008*/ 	.word	0x00000021


	//----- nvinfo : EIATTR_MIN_STACK_SIZE
	.align		4
.L_3:
        /*000c*/ 	.byte	0x04, 0x12
        /*000e*/ 	.short	(.L_5 - .L_4)
	.align		4
.L_4:
        /*0010*/ 	.word	index@(triton_poi_fused__native_batch_norm_legit_no_training_7)
        /*0014*/ 	.word	0x00000000


	//----- nvinfo : EIATTR_FRAME_SIZE
	.align		4
.L_5:
        /*0018*/ 	.byte	0x04, 0x11
        /*001a*/ 	.short	(.L_7 - .L_6)
	.align		4
.L_6:
        /*001c*/ 	.word	index@(triton_poi_fused__native_batch_norm_legit_no_training_7)
        /*0020*/ 	.word	0x00000000


	//----- nvinfo : EIATTR_MIN_STACK_SIZE
	.align		4
.L_7:
        /*0024*/ 	.byte	0x04, 0x12
        /*0026*/ 	.short	(.L_9 - .L_8)
	.align		4
.L_8:
        /*0028*/ 	.word	index@(triton_poi_fused__native_batch_norm_legit_no_training_7)
        /*002c*/ 	.word	0x00000000
.L_9:


//--------------------- .nv.info.triton_poi_fused__native_batch_norm_legit_no_training_7 --------------------------
	.section	.nv.info.triton_poi_fused__native_batch_norm_legit_no_training_7,"",@"SHT_CUDA_INFO"
	.sectionflags	@""
	.align	4


	//----- nvinfo : EIATTR_CUDA_API_VERSION
	.align		4
        /*0000*/ 	.byte	0x04, 0x37
        /*0002*/ 	.short	(.L_11 - .L_10)
.L_10:
        /*0004*/ 	.word	0x0000007c


	//----- nvinfo : EIATTR_KPARAM_INFO
	.align		4
.L_11:
        /*0008*/ 	.byte	0x04, 0x17
        /*000a*/ 	.short	(.L_13 - .L_12)
.L_12:
        /*000c*/ 	.word	0x00000000
        /*0010*/ 	.short	0x0006
        /*0012*/ 	.short	0x0030
        /*0014*/ 	.byte	0x00, 0xf0, 0x11, 0x00


	//----- nvinfo : EIATTR_KPARAM_INFO
	.align		4
.L_13:
        /*0018*/ 	.byte	0x04, 0x17
        /*001a*/ 	.short	(.L_15 - .L_14)
.L_14:
        /*001c*/ 	.word	0x00000000
        /*0020*/ 	.short	0x0005
        /*0022*/ 	.short	0x0028
        /*0024*/ 	.byte	0x00, 0xf4, 0x21, 0x00


	//----- nvinfo : EIATTR_KPARAM_INFO
	.align		4
.L_15:
        /*0028*/ 	.byte	0x04, 0x17
        /*002a*/ 	.short	(.L_17 - .L_16)
.L_16:
        /*002c*/ 	.word	0x00000000
        /*0030*/ 	.short	0x0004
        /*0032*/ 	.short	0x0020
        /*0034*/ 	.byte	0x00, 0xf4, 0x21, 0x00


	//----- nvinfo : EIATTR_KPARAM_INFO
	.align		4
.L_17:
        /*0038*/ 	.byte	0x04, 0x17
        /*003a*/ 	.short	(.L_19 - .L_18)
.L_18:
        /*003c*/ 	.word	0x00000000
        /*0040*/ 	.short	0x0003
        /*0042*/ 	.short	0x0018
        /*0044*/ 	.byte	0x00, 0xf4, 0x21, 0x00


	//----- nvinfo : EIATTR_KPARAM_INFO
	.align		4
.L_19:
        /*0048*/ 	.byte	0x04, 0x17
        /*004a*/ 	.short	(.L_21 - .L_20)
.L_20:
        /*004c*/ 	.word	0x00000000
        /*0050*/ 	.short	0x0002
        /*0052*/ 	.short	0x0010
        /*0054*/ 	.byte	0x00, 0xf4, 0x21, 0x00


	//----- nvinfo : EIATTR_KPARAM_INFO
	.align		4
.L_21:
        /*0058*/ 	.byte	0x04, 0x17
        /*005a*/ 	.short	(.L_23 - .L_22)
.L_22:
        /*005c*/ 	.word	0x00000000
        /*0060*/ 	.short	0x0001
        /*0062*/ 	.short	0x0008
        /*0064*/ 	.byte	0x00, 0xf4, 0x21, 0x00


	//----- nvinfo : EIATTR_KPARAM_INFO
	.align		4
.L_23:
        /*0068*/ 	.byte	0x04, 0x17
        /*006a*/ 	.short	(.L_25 - .L_24)
.L_24:
        /*006c*/ 	.word	0x00000000
        /*0070*/ 	.short	0x0000
        /*0072*/ 	.short	0x0000
        /*0074*/ 	.byte	0x00, 0xf4, 0x21, 0x00


	//----- nvinfo : EIATTR_SPARSE_MMA_MASK
	.align		4
.L_25:
        /*0078*/ 	.byte	0x03, 0x50
        /*007a*/ 	.short	0x0000


	//----- nvinfo : EIATTR_MAXREG_COUNT
	.align		4
        /*007c*/ 	.byte	0x03, 0x1b
        /*007e*/ 	.short	0x00ff


	//----- nvinfo : EIATTR_EXIT_INSTR_OFFSETS
	.align		4
        /*0080*/ 	.byte	0x04, 0x1c
        /*0082*/ 	.short	(.L_27 - .L_26)


	//   ....[0]....
.L_26:
        /*0084*/ 	.word	0x00000950


	//----- nvinfo : EIATTR_REQNTID
	.align		4
.L_27:
        /*0088*/ 	.byte	0x04, 0x10
        /*008a*/ 	.short	(.L_29 - .L_28)
.L_28:
        /*008c*/ 	.word	0x00000080
        /*0090*/ 	.word	0x00000001
        /*0094*/ 	.word	0x00000001


	//----- nvinfo : EIATTR_CBANK_PARAM_SIZE
	.align		4
.L_29:
        /*0098*/ 	.byte	0x03, 0x19
        /*009a*/ 	.short	0x0034


	//----- nvinfo : EIATTR_PARAM_CBANK
	.align		4
        /*009c*/ 	.byte	0x04, 0x0a
        /*009e*/ 	.short	(.L_31 - .L_30)
	.align		4
.L_30:
        /*00a0*/ 	.word	index@(.nv.constant0.triton_poi_fused__native_batch_norm_legit_no_training_7)
        /*00a4*/ 	.short	0x0210
        /*00a6*/ 	.short	0x0034


	//----- nvinfo : EIATTR_SW_WAR
	.align		4
.L_31:
        /*00a8*/ 	.byte	0x04, 0x36
        /*00aa*/ 	.short	(.L_33 - .L_32)
.L_32:
        /*00ac*/ 	.word	0x00000008
.L_33:


//--------------------- .nv.callgraph             --------------------------
	.section	.nv.callgraph,"",@"SHT_CUDA_CALLGRAPH"
	.align	4
	.sectionentsize	8
	.align		4
        /*0000*/ 	.word	0x00000000
	.align		4
        /*0004*/ 	.word	0xffffffff
	.align		4
        /*0008*/ 	.word	0x00000000
	.align		4
        /*000c*/ 	.word	0xfffffffe
	.align		4
        /*0010*/ 	.word	0x00000000
	.align		4
        /*0014*/ 	.word	0xfffffffd
	.align		4
        /*0018*/ 	.word	0x00000000
	.align		4
        /*001c*/ 	.word	0xfffffffc


//--------------------- .nv.constant4             --------------------------
	.section	.nv.constant4,"a",@progbits
	.align	8
	.align		8
.nv.constant4:
        /*0000*/ 	.dword	_$_str
	.align		8
        /*0008*/ 	.dword	_$_str_$_2


//--------------------- .text.triton_poi_fused__native_batch_norm_legit_no_training_7 --------------------------
	.section	.text.triton_poi_fused__native_batch_norm_legit_no_training_7,"ax",@progbits
	.align	128
        .global         triton_poi_fused__native_batch_norm_legit_no_training_7
        .type           triton_poi_fused__native_batch_norm_legit_no_training_7,@function
        .size           triton_poi_fused__native_batch_norm_legit_no_training_7,(.L_x_1 - triton_poi_fused__native_batch_norm_legit_no_training_7)
        .other          triton_poi_fused__native_batch_norm_legit_no_training_7,@"STO_CUDA_ENTRY STV_DEFAULT"
triton_poi_fused__native_batch_norm_legit_no_training_7:
.text.triton_poi_fused__native_batch_norm_legit_no_training_7:
[----:B------:R-:W-:Y:S01]  /*0000*/  LDC R1, c[0x0][0x28] ;  /* 0x00000a00ff017b82 */ /* 0x000fe20000000800 */
[----:B------:R-:W1:Y:S07]  /*0010*/  S2R R0, SR_TID.X ;  /* 0x0000000000007919 */ /* 0x000e6e0000002100 */
[----:B------:R-:W2:Y:S01]  /*0020*/  LDC.64 R24, c[0x0][0x218] ;  /* 0x00008600ff187b82 */ /* 0x000ea20000000a00 */
[----:B------:R-:W-:Y:S01]  /*0030*/  ULDC.64 UR4, c[0x0][0x208] ;  /* 0x0000820000047ab9 */ /* 0x000fe20000000a00 */
[----:B------:R-:W3:Y:S06]  /*0040*/  S2R R3, SR_CTAID.X ;  /* 0x0000000000037919 */ /* 0x000eec0000002500 */
[----:B------:R-:W4:Y:S08]  /*0050*/  LDC.64 R20, c[0x0][0x210] ;  /* 0x00008400ff147b82 */ /* 0x000f300000000a00 */
[----:B------:R-:W5:Y:S01]  /*0060*/  LDC.64 R16, c[0x0][0x220] ;  /* 0x00008800ff107b82 */ /* 0x000f620000000a00 */
[----:B-1----:R-:W-:-:S04]  /*0070*/  SHF.L.U32 R0, R0, 0x2, RZ ;  /* 0x0000000200007819 */ /* 0x002fc800000006ff */
[----:B------:R-:W-:-:S04]  /*0080*/  LOP3.LUT R0, R0, 0x1fc, RZ, 0xc0, !PT ;  /* 0x000001fc00007812 */ /* 0x000fc800078ec0ff */
[----:B---3--:R-:W-:-:S05]  /*0090*/  LEA R0, R3, R0, 0xa ;  /* 0x0000000003007211 */ /* 0x008fca00078e50ff */
[----:B------:R-:W-:-:S04]  /*00a0*/  IMAD.HI R2, R0, 0x2aaaaaab, RZ ;  /* 0x2aaaaaab00027827 */ /* 0x000fc800078e02ff */
[----:B----4-:R-:W-:Y:S01]  /*00b0*/  IMAD.WIDE R20, R0, 0x4, R20 ;  /* 0x0000000400147825 */ /* 0x010fe200078e0214 */
[----:B------:R-:W-:-:S04]  /*00c0*/  SHF.R.U32.HI R3, RZ, 0x1f, R2 ;  /* 0x0000001fff037819 */ /* 0x000fc80000011602 */
[----:B------:R-:W-:Y:S01]  /*00d0*/  LEA.HI R3, R2, R3, RZ, 0x1e ;  /* 0x0000000302037211 */ /* 0x000fe200078ff0ff */
[----:B------:R-:W3:Y:S04]  /*00e0*/  LDG.E.128 R4, desc[UR4][R20.64] ;  /* 0x0000000414047981 */ /* 0x000ee8000c1e1d00 */
[----:B------:R-:W-:-:S04]  /*00f0*/  IMAD R3, R3, -0x18, R0 ;  /* 0xffffffe803037824 */ /* 0x000fc800078e0200 */
[C---:B--2---:R-:W-:Y:S01]  /*0100*/  IMAD.WIDE R8, R3.reuse, 0x4, R24 ;  /* 0x0000000403087825 */ /* 0x044fe200078e0218 */
[----:B------:R-:W-:Y:S01]  /*0110*/  IADD3 R2, R0, 0x200, RZ ;  /* 0x0000020000027810 */ /* 0x000fe20007ffe0ff */
[----:B------:R-:W2:Y:S02]  /*0120*/  LDG.E.128 R20, desc[UR4][R20.64+0x800] ;  /* 0x0008000414147981 */ /* 0x000ea4000c1e1d00 */
[----:B-----5:R-:W-:Y:S02]  /*0130*/  IMAD.WIDE R12, R3, 0x4, R16 ;  /* 0x00000004030c7825 */ /* 0x020fe400078e0210 */
[----:B------:R-:W3:Y:S04]  /*0140*/  LDG.E.EL.128 R8, desc[UR4][R8.64] ;  /* 0x0000000408087981 */ /* 0x000ee8000c2e1d00 */
[----:B------:R-:W4:Y:S01]  /*0150*/  LDG.E.EL.128 R12, desc[UR4][R12.64] ;  /* 0x000000040c0c7981 */ /* 0x000f22000c2e1d00 */
[----:B------:R-:W-:-:S05]  /*0160*/  IMAD.HI R18, R2, 0x2aaaaaab, RZ ;  /* 0x2aaaaaab02127827 */ /* 0x000fca00078e02ff */
[----:B------:R-:W-:-:S04]  /*0170*/  SHF.R.U32.HI R19, RZ, 0x1f, R18 ;  /* 0x0000001fff137819 */ /* 0x000fc80000011612 */
[----:B------:R-:W-:-:S05]  /*0180*/  LEA.HI R19, R18, R19, RZ, 0x1e ;  /* 0x0000001312137211 */ /* 0x000fca00078ff0ff */
[----:B------:R-:W-:-:S04]  /*0190*/  IMAD R2, R19, -0x18, R2 ;  /* 0xffffffe813027824 */ /* 0x000fc800078e0202 */
[----:B------:R-:W-:-:S06]  /*01a0*/  IMAD.WIDE R16, R2, 0x4, R16 ;  /* 0x0000000402107825 */ /* 0x000fcc00078e0210 */
[----:B------:R-:W5:Y:S01]  /*01b0*/  LDG.E.EL.128 R16, desc[UR4][R16.64] ;  /* 0x0000000410107981 */ /* 0x000f62000c2e1d00 */
[----:B------:R-:W-:-:S06]  /*01c0*/  IMAD.WIDE R24, R2, 0x4, R24 ;  /* 0x0000000402187825 */ /* 0x000fcc00078e0218 */
[----:B------:R-:W2:Y:S01]  /*01d0*/  LDG.E.EL.128 R24, desc[UR4][R24.64] ;  /* 0x0000000418187981 */ /* 0x000ea2000c2e1d00 */
[----:B---3--:R-:W-:Y:S01]  /*01e0*/  FADD R7, R7, -R11 ;  /* 0x8000000b07077221 */ /* 0x008fe20000000000 */
[----:B----4-:R-:W-:Y:S01]  /*01f0*/  FADD R11, R13, 9.9999997473787516356e-06 ;  /* 0x3727c5ac0d0b7421 */ /* 0x010fe20000000000 */
[----:B------:R-:W-:-:S05]  /*0200*/  FADD R28, R12, 9.9999997473787516356e-06 ;  /* 0x3727c5ac0c1c7421 */ /* 0x000fca0000000000 */
[----:B------:R-:W1:Y:S01]  /*0210*/  MUFU.SQRT R11, R11 ;  /* 0x0000000b000b7308 */ /* 0x000e620000002000 */
[----:B------:R-:W-:-:S07]  /*0220*/  FADD R12, R14, 9.9999997473787516356e-06 ;  /* 0x3727c5ac0e0c7421 */ /* 0x000fce0000000000 */
[----:B------:R-:W3:Y:S01]  /*0230*/  MUFU.SQRT R28, R28 ;  /* 0x0000001c001c7308 */ /* 0x000ee20000002000 */
[----:B-1----:R-:W-:-:S07]  /*0240*/  FSETP.GT.AND P4, PT, R11, 8.50705917302346158658e+37, PT ;  /* 0x7e8000000b00780b */ /* 0x002fce0003f84000 */
[----:B------:R-:W1:Y:S01]  /*0250*/  MUFU.SQRT R12, R12 ;  /* 0x0000000c000c7308 */ /* 0x000e620000002000 */
[----:B------:R-:W-:Y:S01]  /*0260*/  FSETP.GEU.AND P0, PT, R11, 1.175494350822287508e-38, PT ;  /* 0x008000000b00780b */ /* 0x000fe20003f0e000 */
[----:B------:R-:W-:Y:S01]  /*0270*/  FADD R15, R15, 9.9999997473787516356e-06 ;  /* 0x3727c5ac0f0f7421 */ /* 0x000fe20000000000 */
[----:B-----5:R-:W-:Y:S01]  /*0280*/  FADD R16, R16, 9.9999997473787516356e-06 ;  /* 0x3727c5ac10107421 */ /* 0x020fe20000000000 */
[----:B---3--:R-:W-:-:S04]  /*0290*/  FSETP.GT.AND P3, PT, R28, 8.50705917302346158658e+37, PT ;  /* 0x7e8000001c00780b */ /* 0x008fc80003f64000 */
[----:B------:R-:W3:Y:S01]  /*02a0*/  MUFU.SQRT R13, R15 ;  /* 0x0000000f000d7308 */ /* 0x000ee20000002000 */
[----:B------:R-:W-:Y:S01]  /*02b0*/  FSETP.GEU.AND P5, PT, R28, 1.175494350822287508e-38, PT ;  /* 0x008000001c00780b */ /* 0x000fe20003fae000 */
[----:B------:R-:W-:Y:S01]  /*02c0*/  @P4 FMUL R11, R11, 0.25 ;  /* 0x3e8000000b0b4820 */ /* 0x000fe20000400000 */
[----:B------:R-:W-:Y:S01]  /*02d0*/  FADD R6, R6, -R10 ;  /* 0x8000000a06067221 */ /* 0x000fe20000000000 */
[----:B------:R-:W-:Y:S01]  /*02e0*/  FADD R18, R18, 9.9999997473787516356e-06 ;  /* 0x3727c5ac12127421 */ /* 0x000fe20000000000 */
[----:B-1----:R-:W-:-:S03]  /*02f0*/  FSETP.GT.AND P6, PT, R12, 8.50705917302346158658e+37, PT ;  /* 0x7e8000000c00780b */ /* 0x002fc60003fc4000 */
[----:B------:R1:W4:Y:S01]  /*0300*/  MUFU.SQRT R10, R16 ;  /* 0x00000010000a7308 */ /* 0x0003220000002000 */
[----:B------:R-:W-:Y:S01]  /*0310*/  @!P0 FMUL R11, R11, 16777216 ;  /* 0x4b8000000b0b8820 */ /* 0x000fe20000400000 */
[----:B------:R-:W-:Y:S01]  /*0320*/  FADD R17, R17, 9.9999997473787516356e-06 ;  /* 0x3727c5ac11117421 */ /* 0x000fe20000000000 */
[----:B------:R-:W-:Y:S01]  /*0330*/  FADD R8, R4, -R8 ;  /* 0x8000000804087221 */ /* 0x000fe20000000000 */
[----:B------:R-:W-:Y:S01]  /*0340*/  FSETP.GEU.AND P1, PT, R12, 1.175494350822287508e-38, PT ;  /* 0x008000000c00780b */ /* 0x000fe20003f2e000 */
[----:B-1----:R-:W-:-:S03]  /*0350*/  HFMA2.MMA R16, -RZ, RZ, 1.625, 0 ;  /* 0x3e800000ff107435 */ /* 0x002fc600000001ff */
[----:B------:R1:W5:Y:S01]  /*0360*/  MUFU.SQRT R4, R18 ;  /* 0x0000001200047308 */ /* 0x0003620000002000 */
[----:B------:R-:W-:Y:S01]  /*0370*/  @P3 FMUL R28, R28, 0.25 ;  /* 0x3e8000001c1c3820 */ /* 0x000fe20000400000 */
[----:B---3--:R-:W-:Y:S01]  /*0380*/  FSETP.GT.AND P2, PT, R13, 8.50705917302346158658e+37, PT ;  /* 0x7e8000000d00780b */ /* 0x008fe20003f44000 */
[----:B--2---:R-:W-:-:S05]  /*0390*/  FADD R24, R20, -R24 ;  /* 0x8000001814187221 */ /* 0x004fca0000000000 */
[----:B------:R2:W3:Y:S01]  /*03a0*/  MUFU.SQRT R14, R17 ;  /* 0x00000011000e7308 */ /* 0x0004e20000002000 */
[----:B------:R-:W-:Y:S01]  /*03b0*/  @!P5 FMUL R28, R28, 16777216 ;  /* 0x4b8000001c1cd820 */ /* 0x000fe20000400000 */
[----:B------:R-:W-:-:S06]  /*03c0*/  FSEL R20, R16, 1, P4 ;  /* 0x3f80000010147808 */ /* 0x000fcc0002000000 */
[----:B------:R-:W3:Y:S01]  /*03d0*/  MUFU.RCP R11, R11 ;  /* 0x0000000b000b7308 */ /* 0x000ee20000001000 */
[C---:B-1----:R-:W-:Y:S01]  /*03e0*/  FSEL R18, R16.reuse, 1, P3 ;  /* 0x3f80000010127808 */ /* 0x042fe20001800000 */
[----:B------:R-:W-:Y:S01]  /*03f0*/  FADD R5, R5, -R9 ;  /* 0x8000000905057221 */ /* 0x000fe20000000000 */
[----:B--2---:R-:W-:Y:S01]  /*0400*/  FSEL R17, R16, 1, P6 ;  /* 0x3f80000010117808 */ /* 0x004fe20003000000 */
[----:B------:R-:W-:Y:S01]  /*0410*/  @P6 FMUL R12, R12, 0.25 ;  /* 0x3e8000000c0c6820 */ /* 0x000fe20000400000 */
[----:B------:R-:W-:Y:S02]  /*0420*/  FSETP.GEU.AND P3, PT, R13, 1.175494350822287508e-38, PT ;  /* 0x008000000d00780b */ /* 0x000fe40003f6e000 */
[----:B----4-:R-:W-:Y:S01]  /*0430*/  FSETP.GT.AND P4, PT, R10, 8.50705917302346158658e+37, PT ;  /* 0x7e8000000a00780b */ /* 0x010fe20003f84000 */
[----:B------:R1:W2:Y:S01]  /*0440*/  MUFU.RCP R9, R28 ;  /* 0x0000001c00097308 */ /* 0x0002a20000001000 */
[----:B------:R-:W-:Y:S01]  /*0450*/  @!P0 FMUL R20, R20, 16777216 ;  /* 0x4b80000014148820 */ /* 0x000fe20000400000 */
[----:B------:R-:W-:Y:S01]  /*0460*/  @!P1 FMUL R12, R12, 16777216 ;  /* 0x4b8000000c0c9820 */ /* 0x000fe20000400000 */
[----:B------:R-:W-:Y:S01]  /*0470*/  @!P5 FMUL R18, R18, 16777216 ;  /* 0x4b8000001212d820 */ /* 0x000fe20000400000 */
[----:B------:R-:W-:Y:S01]  /*0480*/  @!P1 FMUL R17, R17, 16777216 ;  /* 0x4b80000011119820 */ /* 0x000fe20000400000 */
[----:B------:R-:W-:-:S02]  /*0490*/  FSETP.GEU.AND P5, PT, R10, 1.175494350822287508e-38, PT ;  /* 0x008000000a00780b */ /* 0x000fc40003fae000 */
[----:B-----5:R-:W-:Y:S01]  /*04a0*/  FSETP.GT.AND P1, PT, R4, 8.50705917302346158658e+37, PT ;  /* 0x7e8000000400780b */ /* 0x020fe20003f24000 */
[----:B------:R-:W-:Y:S01]  /*04b0*/  @P2 FMUL R13, R13, 0.25 ;  /* 0x3e8000000d0d2820 */ /* 0x000fe20000400000 */
[----:B---3--:R-:W-:Y:S01]  /*04c0*/  FSETP.GT.AND P6, PT, R14, 8.50705917302346158658e+37, PT ;  /* 0x7e8000000e00780b */ /* 0x008fe20003fc4000 */
[----:B01----:R-:W-:Y:S01]  /*04d0*/  FMUL R28, R11, R20 ;  /* 0x000000140b1c7220 */ /* 0x003fe20000400000 */
[----:B------:R-:W-:Y:S02]  /*04e0*/  FSEL R11, R16, 1, P2 ;  /* 0x3f800000100b7808 */ /* 0x000fe40001000000 */
[----:B------:R-:W-:Y:S02]  /*04f0*/  FSETP.GEU.AND P2, PT, R4, 1.175494350822287508e-38, PT ;  /* 0x008000000400780b */ /* 0x000fe40003f4e000 */
[----:B------:R-:W-:Y:S01]  /*0500*/  FSETP.GEU.AND P0, PT, R14, 1.175494350822287508e-38, PT ;  /* 0x008000000e00780b */ /* 0x000fe20003f0e000 */
[----:B------:R-:W-:Y:S01]  /*0510*/  FADD R27, R23, -R27 ;  /* 0x8000001b171b7221 */ /* 0x000fe20000000000 */
[----:B------:R-:W-:Y:S01]  /*0520*/  FADD R26, R22, -R26 ;  /* 0x8000001a161a7221 */ /* 0x000fe20000000000 */
[----:B------:R-:W-:Y:S01]  /*0530*/  FADD R25, R21, -R25 ;  /* 0x8000001915197221 */ /* 0x000fe20000000000 */
[----:B------:R-:W-:Y:S01]  /*0540*/  @!P3 FMUL R13, R13, 16777216 ;  /* 0x4b8000000d0db820 */ /* 0x000fe20000400000 */
[----:B------:R-:W-:Y:S01]  /*0550*/  @P4 FMUL R10, R10, 0.25 ;  /* 0x3e8000000a0a4820 */ /* 0x000fe20000400000 */
[----:B------:R-:W0:Y:S01]  /*0560*/  LDC.64 R20, c[0x0][0x228] ;  /* 0x00008a00ff147b82 */ /* 0x000e220000000a00 */
[----:B--2---:R-:W-:Y:S01]  /*0570*/  FMUL R9, R9, R18 ;  /* 0x0000001209097220 */ /* 0x004fe20000400000 */
[----:B------:R-:W-:Y:S01]  /*0580*/  MUFU.RCP R12, R12 ;  /* 0x0000000c000c7308 */ /* 0x000fe20000001000 */
[----:B------:R-:W-:Y:S01]  /*0590*/  @!P5 FMUL R10, R10, 16777216 ;  /* 0x4b8000000a0ad820 */ /* 0x000fe20000400000 */
[----:B------:R-:W-:-:S04]  /*05a0*/  @P1 FMUL R4, R4, 0.25 ;  /* 0x3e80000004041820 */ /* 0x000fc80000400000 */
[----:B------:R-:W1:Y:S02]  /*05b0*/  LDC.64 R22, c[0x0][0x230] ;  /* 0x00008c00ff167b82 */ /* 0x000e640000000a00 */
[----:B------:R2:W3:Y:S01]  /*05c0*/  MUFU.RCP R18, R13 ;  /* 0x0000000d00127308 */ /* 0x0004e20000001000 */
[----:B------:R-:W-:Y:S01]  /*05d0*/  @P6 FMUL R14, R14, 0.25 ;  /* 0x3e8000000e0e6820 */ /* 0x000fe20000400000 */
[----:B------:R-:W-:-:S03]  /*05e0*/  @!P2 FMUL R4, R4, 16777216 ;  /* 0x4b8000000404a820 */ /* 0x000fc60000400000 */
[----:B------:R-:W-:-:S03]  /*05f0*/  @!P0 FMUL R14, R14, 16777216 ;  /* 0x4b8000000e0e8820 */ /* 0x000fc60000400000 */
[----:B------:R-:W4:Y:S01]  /*0600*/  MUFU.RCP R29, R10 ;  /* 0x0000000a001d7308 */ /* 0x000f220000001000 */
[----:B--2---:R-:W-:Y:S01]  /*0610*/  FMUL R13, R8, R9 ;  /* 0x00000009080d7220 */ /* 0x004fe20000400000 */
[----:B------:R-:W-:Y:S01]  /*0620*/  @!P3 FMUL R11, R11, 16777216 ;  /* 0x4b8000000b0bb820 */ /* 0x000fe20000400000 */
[----:B------:R-:W-:Y:S01]  /*0630*/  FSEL R8, R16, 1, P4 ;  /* 0x3f80000010087808 */ /* 0x000fe20002000000 */
[----:B------:R-:W-:-:S04]  /*0640*/  FMUL R28, R5, R28 ;  /* 0x0000001c051c7220 */ /* 0x000fc80000400000 */
[----:B------:R-:W2:Y:S01]  /*0650*/  MUFU.RCP R30, R14 ;  /* 0x0000000e001e7308 */ /* 0x000ea20000001000 */
[----:B---3--:R-:W-:Y:S01]  /*0660*/  FMUL R18, R18, R11 ;  /* 0x0000000b12127220 */ /* 0x008fe20000400000 */
[----:B------:R-:W-:Y:S01]  /*0670*/  FMUL R17, R12, R17 ;  /* 0x000000110c117220 */ /* 0x000fe20000400000 */
[----:B------:R-:W-:-:S05]  /*0680*/  @!P5 FMUL R8, R8, 16777216 ;  /* 0x4b8000000808d820 */ /* 0x000fca0000400000 */
[----:B------:R-:W3:Y:S01]  /*0690*/  MUFU.RCP R4, R4 ;  /* 0x0000000400047308 */ /* 0x000ee20000001000 */
[C---:B------:R-:W-:Y:S02]  /*06a0*/  FSEL R11, R16.reuse, 1, P6 ;  /* 0x3f800000100b7808 */ /* 0x040fe40003000000 */
[----:B------:R-:W-:Y:S01]  /*06b0*/  FSEL R5, R16, 1, P1 ;  /* 0x3f80000010057808 */ /* 0x000fe20000800000 */
[----:B------:R-:W-:Y:S01]  /*06c0*/  FMUL R17, R6, R17 ;  /* 0x0000001106117220 */ /* 0x000fe20000400000 */
[----:B------:R-:W-:Y:S01]  /*06d0*/  FMUL R18, R7, R18 ;  /* 0x0000001207127220 */ /* 0x000fe20000400000 */
[----:B----4-:R-:W-:Y:S01]  /*06e0*/  FMUL R29, R29, R8 ;  /* 0x000000081d1d7220 */ /* 0x010fe20000400000 */
[----:B0-----:R-:W-:-:S04]  /*06f0*/  IMAD.WIDE R8, R3, 0x4, R20 ;  /* 0x0000000403087825 */ /* 0x001fc800078e0214 */
[----:B------:R-:W-:Y:S01]  /*0700*/  @!P0 FMUL R11, R11, 16777216 ;  /* 0x4b8000000b0b8820 */ /* 0x000fe20000400000 */
[----:B------:R-:W-:Y:S01]  /*0710*/  @!P2 FMUL R5, R5, 16777216 ;  /* 0x4b8000000505a820 */ /* 0x000fe20000400000 */
[----:B-1----:R-:W-:-:S04]  /*0720*/  IMAD.WIDE R6, R3, 0x4, R22 ;  /* 0x0000000403067825 */ /* 0x002fc800078e0216 */
[----:B--2---:R-:W-:Y:S02]  /*0730*/  FMUL R30, R30, R11 ;  /* 0x0000000b1e1e7220 */ /* 0x004fe40000400000 */
[----:B------:R-:W2:Y:S01]  /*0740*/  LDG.E.EL.128 R8, desc[UR4][R8.64] ;  /* 0x0000000408087981 */ /* 0x000ea2000c2e1d00 */
[----:B---3--:R-:W-:-:S03]  /*0750*/  FMUL R3, R4, R5 ;  /* 0x0000000504037220 */ /* 0x008fc60000400000 */
[----:B------:R-:W2:Y:S01]  /*0760*/  LDG.E.EL.128 R4, desc[UR4][R6.64] ;  /* 0x0000000406047981 */ /* 0x000ea2000c2e1d00 */
[----:B------:R-:W-:-:S04]  /*0770*/  IMAD.WIDE R14, R2, 0x4, R20 ;  /* 0x00000004020e7825 */ /* 0x000fc800078e0214 */
[----:B------:R-:W-:-:S06]  /*0780*/  IMAD.WIDE R22, R2, 0x4, R22 ;  /* 0x0000000402167825 */ /* 0x000fcc00078e0216 */
[----:B------:R-:W3:Y:S01]  /*0790*/  LDG.E.EL.128 R20, desc[UR4][R22.64] ;  /* 0x0000000416147981 */ /* 0x000ee2000c2e1d00 */
[----:B------:R-:W-:Y:S01]  /*07a0*/  FADD R19, R19, 9.9999997473787516356e-06 ;  /* 0x3727c5ac13137421 */ /* 0x000fe20000000000 */
[----:B--2---:R-:W-:Y:S02]  /*07b0*/  FFMA R4, R8, R13, R4 ;  /* 0x0000000d08047223 */ /* 0x004fe40000000004 */
[----:B------:R-:W3:Y:S01]  /*07c0*/  LDG.E.EL.128 R12, desc[UR4][R14.64] ;  /* 0x000000040e0c7981 */ /* 0x000ee2000c2e1d00 */
[----:B------:R-:W-:Y:S02]  /*07d0*/  FFMA R5, R9, R28, R5 ;  /* 0x0000001c09057223 */ /* 0x000fe40000000005 */
[----:B------:R-:W0:Y:S02]  /*07e0*/  MUFU.SQRT R28, R19 ;  /* 0x00000013001c7308 */ /* 0x000e240000002000 */
[C---:B0-----:R-:W-:Y:S02]  /*07f0*/  FSETP.GT.AND P0, PT, R28.reuse, 8.50705917302346158658e+37, PT ;  /* 0x7e8000001c00780b */ /* 0x041fe40003f04000 */
[----:B------:R-:W-:-:S11]  /*0800*/  FSETP.GEU.AND P1, PT, R28, 1.175494350822287508e-38, PT ;  /* 0x008000001c00780b */ /* 0x000fd60003f2e000 */
[----:B------:R-:W-:-:S04]  /*0810*/  @P0 FMUL R28, R28, 0.25 ;  /* 0x3e8000001c1c0820 */ /* 0x000fc80000400000 */
[----:B------:R-:W-:-:S04]  /*0820*/  @!P1 FMUL R28, R28, 16777216 ;  /* 0x4b8000001c1c9820 */ /* 0x000fc80000400000 */
[----:B------:R-:W0:Y:S01]  /*0830*/  MUFU.RCP R2, R28 ;  /* 0x0000001c00027308 */ /* 0x000e220000001000 */
[----:B------:R-:W-:-:S05]  /*0840*/  FSEL R9, R16, 1, P0 ;  /* 0x3f80000010097808 */ /* 0x000fca0000000000 */
[----:B------:R-:W-:-:S04]  /*0850*/  @!P1 FMUL R9, R9, 16777216 ;  /* 0x4b80000009099820 */ /* 0x000fc80000400000 */
[----:B0-----:R-:W-:Y:S02]  /*0860*/  FMUL R2, R2, R9 ;  /* 0x0000000902027220 */ /* 0x001fe40000400000 */
[----:B------:R-:W0:Y:S01]  /*0870*/  LDC.64 R8, c[0x0][0x238] ;  /* 0x00008e00ff087b82 */ /* 0x000e220000000a00 */
[----:B------:R-:W-:Y:S01]  /*0880*/  FMUL R29, R24, R29 ;  /* 0x0000001d181d7220 */ /* 0x000fe20000400000 */
[----:B------:R-:W-:Y:S01]  /*0890*/  FMUL R30, R25, R30 ;  /* 0x0000001e191e7220 */ /* 0x000fe20000400000 */
[----:B------:R-:W-:Y:S01]  /*08a0*/  FMUL R3, R26, R3 ;  /* 0x000000031a037220 */ /* 0x000fe20000400000 */
[----:B------:R-:W-:Y:S01]  /*08b0*/  FMUL R2, R27, R2 ;  /* 0x000000021b027220 */ /* 0x000fe20000400000 */
[----:B------:R-:W-:Y:S01]  /*08c0*/  FFMA R6, R10, R17, R6 ;  /* 0x000000110a067223 */ /* 0x000fe20000000006 */
[----:B------:R-:W-:Y:S01]  /*08d0*/  FFMA R7, R11, R18, R7 ;  /* 0x000000120b077223 */ /* 0x000fe20000000007 */
[----:B0-----:R-:W-:-:S05]  /*08e0*/  IMAD.WIDE R8, R0, 0x4, R8 ;  /* 0x0000000400087825 */ /* 0x001fca00078e0208 */
[----:B------:R-:W-:Y:S01]  /*08f0*/  STG.E.128 desc[UR4][R8.64], R4 ;  /* 0x0000000408007986 */ /* 0x000fe2000c101d04 */
[----:B---3--:R-:W-:Y:S01]  /*0900*/  FFMA R12, R12, R29, R20 ;  /* 0x0000001d0c0c7223 */ /* 0x008fe20000000014 */
[----:B------:R-:W-:Y:S01]  /*0910*/  FFMA R13, R13, R30, R21 ;  /* 0x0000001e0d0d7223 */ /* 0x000fe20000000015 */
[----:B------:R-:W-:Y:S01]  /*0920*/  FFMA R14, R14, R3, R22 ;  /* 0x000000030e0e7223 */ /* 0x000fe20000000016 */
[----:B------:R-:W-:-:S05]  /*0930*/  FFMA R15, R15, R2, R23 ;  /* 0x000000020f0f7223 */ /* 0x000fca0000000017 */
[----:B------:R-:W-:Y:S01]  /*0940*/  STG.E.128 desc[UR4][R8.64+0x800], R12 ;  /* 0x0008000c08007986 */ /* 0x000fe2000c101d04 */
[----:B------:R-:W-:Y:S05]  /*0950*/  EXIT ;  /* 0x000000000000794d */ /* 0x000fea0003800000 */
.L_x_0:
[----:B------:R-:W-:-:S00]  /*0960*/  BRA `(.L_x_0) ;  /* 0xfffffffc00fc7947 */ /* 0x000fc0000383ffff */
[----:B------:R-:W-:-:S00]  /*0970*/  NOP ;  /* 0x0000000000007918 */ /* 0x000fc00000000000 */
        /* <DEDUP_REMOVED lines=8> */
.L_x_1:


//--------------------- .nv.global.init           --------------------------
	.section	.nv.global.init,"aw",@progbits
.nv.global.init:
	.type		_$_str,@object
	.size		_$_str,(_$_str_$_2 - _$_str)
_$_str:
        /*0000*/ 	.byte	0x5f, 0x5f, 0x43, 0x55, 0x44, 0x41, 0x5f, 0x46, 0x54, 0x5a, 0x00
	.type		_$_str_$_2,@object
	.size		_$_str_$_2,(.L_1 - _$_str_$_2)
_$_str_$_2:
        /*000b*/ 	.byte	0x5f, 0x5f, 0x43, 0x55, 0x44, 0x41, 0x5f, 0x50, 0x52, 0x45, 0x43, 0x5f, 0x53, 0x51, 0x52, 0x54
        /*001b*/ 	.byte	0x00
.L_1:


//--------------------- .nv.constant0.triton_poi_fused__native_batch_norm_legit_no_training_7 --------------------------
	.section	.nv.constant0.triton_poi_fused__native_batch_norm_legit_no_training_7,"a",@progbits
	.sectionflags	@""
	.align	4
.nv.constant0.triton_poi_fused__native_batch_norm_legit_no_training_7:
	.zero		580
